//
// Generated by NVIDIA NVVM Compiler
//
// Compiler Build ID: CL-36424714
// Cuda compilation tools, release 13.0, V13.0.88
// Based on NVVM 20.0.0
//

.version 9.0
.target sm_100
.address_size 64

	// .globl	_Z10add_matrixPfS_S_i

.visible .entry _Z10add_matrixPfS_S_i(
	.param .u64 .ptr .align 1 _Z10add_matrixPfS_S_i_param_0,
	.param .u64 .ptr .align 1 _Z10add_matrixPfS_S_i_param_1,
	.param .u64 .ptr .align 1 _Z10add_matrixPfS_S_i_param_2,
	.param .u32 _Z10add_matrixPfS_S_i_param_3
)
{
	.reg .pred 	%p<2>;
	.reg .b32 	%r<14>;
	.reg .b32 	%f<4>;
	.reg .b64 	%rd<11>;

	ld.param.u64 	%rd1, [_Z10add_matrixPfS_S_i_param_0];
	ld.param.u64 	%rd2, [_Z10add_matrixPfS_S_i_param_1];
	ld.param.u64 	%rd3, [_Z10add_matrixPfS_S_i_param_2];
	ld.param.u32 	%r2, [_Z10add_matrixPfS_S_i_param_3];
	mov.u32 	%r4, %ctaid.x;
	mov.u32 	%r5, %ntid.x;
	mov.u32 	%r6, %tid.x;
	mad.lo.s32 	%r7, %r4, %r5, %r6;
	mov.u32 	%r8, %ctaid.y;
	mov.u32 	%r9, %ntid.y;
	mov.u32 	%r10, %tid.y;
	mad.lo.s32 	%r11, %r8, %r9, %r10;
	mad.lo.s32 	%r1, %r2, %r11, %r7;
	max.s32 	%r13, %r7, %r11;
	setp.ge.s32 	%p1, %r13, %r2;
	@%p1 bra 	$L__BB0_2;
	cvta.to.global.u64 	%rd4, %rd1;
	cvta.to.global.u64 	%rd5, %rd2;
	cvta.to.global.u64 	%rd6, %rd3;
	mul.wide.s32 	%rd7, %r1, 4;
	add.s64 	%rd8, %rd4, %rd7;
	ld.global.f32 	%f1, [%rd8];
	add.s64 	%rd9, %rd5, %rd7;
	ld.global.f32 	%f2, [%rd9];
	add.f32 	%f3, %f1, %f2;
	add.s64 	%rd10, %rd6, %rd7;
	st.global.f32 	[%rd10], %f3;
$L__BB0_2:
	ret;

}


// ===== COMPILED SASS (sm_100) =====

	.target	sm_100

	.elftype	@"ET_EXEC"


//--------------------- .note.nv.tkinfo           --------------------------
	.section	.note.nv.tkinfo,"",@"SHT_NOTE"
	.sectionflags	@"SHF_NOTE_NV_TKINFO"
	.tkinfo
        /*0018*/ 	.word	0x00000002
        /*0030*/ 	.string	""
        /*0030*/ 	.string	"ptxas"
        /*0030*/ 	.string	"Cuda compilation tools, release 13.0, V13.0.88"
        /*0030*/ 	.string	"Build cuda_13.0.r13.0/compiler.36424714_0"
        /*0030*/ 	.string	"-arch sm_100 -m 64 "



//--------------------- .note.nv.cuinfo           --------------------------
	.section	.note.nv.cuinfo,"",@"SHT_NOTE"
	.sectionflags	@"SHF_NOTE_NV_CUINFO"
        /*0018*/ 	.short	0x0002
        /*001a*/ 	.short	0x0064
        /*001c*/ 	.short	0x0082
	.zero		2


//--------------------- .nv.info                  --------------------------
	.section	.nv.info,"",@"SHT_CUDA_INFO"
	.align	4


	//----- nvinfo : EIATTR_REGCOUNT
	.align		4
        /*0000*/ 	.byte	0x04, 0x2f
        /*0002*/ 	.short	(.L_1 - .L_0)
	.align		4
.L_0:
        /*0004*/ 	.word	index@(_Z10add_matrixPfS_S_i)
        /*0008*/ 	.word	0x0000000c


	//----- nvinfo : EIATTR_FRAME_SIZE
	.align		4
.L_1:
        /*000c*/ 	.byte	0x04, 0x11
        /*000e*/ 	.short	(.L_3 - .L_2)
	.align		4
.L_2:
        /*0010*/ 	.word	index@(_Z10add_matrixPfS_S_i)
        /*0014*/ 	.word	0x00000000


	//----- nvinfo : EIATTR_MIN_STACK_SIZE
	.align		4
.L_3:
        /*0018*/ 	.byte	0x04, 0x12
        /*001a*/ 	.short	(.L_5 - .L_4)
	.align		4
.L_4:
        /*001c*/ 	.word	index@(_Z10add_matrixPfS_S_i)
        /*0020*/ 	.word	0x00000000
.L_5:


//--------------------- .nv.compat                --------------------------
	.section	.nv.compat,"",@"SHT_CUDA_COMPAT_INFO"
	.align	4
        /*0000*/ 	.byte	0x02, 0x09, 0x00, 0x00, 0x02, 0x02, 0x01, 0x00, 0x02, 0x05, 0x05, 0x00, 0x03, 0x07, 0x01, 0x01
        /*0010*/ 	.byte	0x02, 0x03, 0x00, 0x00, 0x02, 0x06, 0x01, 0x00, 0x04, 0x0b, 0x08, 0x00, 0x09, 0x00, 0x00, 0x00
        /*0020*/ 	.byte	0x00, 0x00, 0x00, 0x00


//--------------------- .nv.info._Z10add_matrixPfS_S_i --------------------------
	.section	.nv.info._Z10add_matrixPfS_S_i,"",@"SHT_CUDA_INFO"
	.sectionflags	@""
	.align	4


	//----- nvinfo : EIATTR_CUDA_API_VERSION
	.align		4
        /*0000*/ 	.byte	0x04, 0x37
        /*0002*/ 	.short	(.L_7 - .L_6)
.L_6:
        /*0004*/ 	.word	0x00000082


	//----- nvinfo : EIATTR_KPARAM_INFO
	.align		4
.L_7:
        /*0008*/ 	.byte	0x04, 0x17
        /*000a*/ 	.short	(.L_9 - .L_8)
.L_8:
        /*000c*/ 	.word	0x00000000
        /*0010*/ 	.short	0x0003
        /*0012*/ 	.short	0x0018
        /*0014*/ 	.byte	0x00, 0xf0, 0x11, 0x00


	//----- nvinfo : EIATTR_KPARAM_INFO
	.align		4
.L_9:
        /*0018*/ 	.byte	0x04, 0x17
        /*001a*/ 	.short	(.L_11 - .L_10)
.L_10:
        /*001c*/ 	.word	0x00000000
        /*0020*/ 	.short	0x0002
        /*0022*/ 	.short	0x0010
        /*0024*/ 	.byte	0x00, 0xf5, 0x21, 0x00


	//----- nvinfo : EIATTR_KPARAM_INFO
	.align		4
.L_11:
        /*0028*/ 	.byte	0x04, 0x17
        /*002a*/ 	.short	(.L_13 - .L_12)
.L_12:
        /*002c*/ 	.word	0x00000000
        /*0030*/ 	.short	0x0001
        /*0032*/ 	.short	0x0008
        /*0034*/ 	.byte	0x00, 0xf5, 0x21, 0x00


	//----- nvinfo : EIATTR_KPARAM_INFO
	.align		4
.L_13:
        /*0038*/ 	.byte	0x04, 0x17
        /*003a*/ 	.short	(.L_15 - .L_14)
.L_14:
        /*003c*/ 	.word	0x00000000
        /*0040*/ 	.short	0x0000
        /*0042*/ 	.short	0x0000
        /*0044*/ 	.byte	0x00, 0xf5, 0x21, 0x00


	//----- nvinfo : EIATTR_SPARSE_MMA_MASK
	.align		4
.L_15:
        /*0048*/ 	.byte	0x03, 0x50
        /*004a*/ 	.short	0x0000


	//----- nvinfo : EIATTR_MAXREG_COUNT
	.align		4
        /*004c*/ 	.byte	0x03, 0x1b
        /*004e*/ 	.short	0x00ff


	//----- nvinfo : EIATTR_MERCURY_ISA_VERSION
	.align		4
        /*0050*/ 	.byte	0x03, 0x5f
        /*0052*/ 	.short	0x0101


	//----- nvinfo : EIATTR_VRC_CTA_INIT_COUNT
	.align		4
        /*0054*/ 	.byte	0x02, 0x4a
	.zero		1
	.zero		1


	//----- nvinfo : EIATTR_EXIT_INSTR_OFFSETS
	.align		4
        /*0058*/ 	.byte	0x04, 0x1c
        /*005a*/ 	.short	(.L_17 - .L_16)


	//   ....[0]....
.L_16:
        /*005c*/ 	.word	0x000000d0


	//   ....[1]....
        /*0060*/ 	.word	0x00000190


	//----- nvinfo : EIATTR_CBANK_PARAM_SIZE
	.align		4
.L_17:
        /*0064*/ 	.byte	0x03, 0x19
        /*0066*/ 	.short	0x001c


	//----- nvinfo : EIATTR_PARAM_CBANK
	.align		4
        /*0068*/ 	.byte	0x04, 0x0a
        /*006a*/ 	.short	(.L_19 - .L_18)
	.align		4
.L_18:
        /*006c*/ 	.word	index@(.nv.constant0._Z10add_matrixPfS_S_i)
        /*0070*/ 	.short	0x0380
        /*0072*/ 	.short	0x001c


	//----- nvinfo : EIATTR_SW_WAR
	.align		4
.L_19:
        /*0074*/ 	.byte	0x04, 0x36
        /*0076*/ 	.short	(.L_21 - .L_20)
.L_20:
        /*0078*/ 	.word	0x00000008
.L_21:


//--------------------- .nv.callgraph             --------------------------
	.section	.nv.callgraph,"",@"SHT_CUDA_CALLGRAPH"
	.align	4
	.sectionentsize	8
	.align		4
        /*0000*/ 	.word	0x00000000
	.align		4
        /*0004*/ 	.word	0xffffffff
	.align		4
        /*0008*/ 	.word	0x00000000
	.align		4
        /*000c*/ 	.word	0xfffffffe
	.align		4
        /*0010*/ 	.word	0x00000000
	.align		4
        /*0014*/ 	.word	0xfffffffd
	.align		4
        /*0018*/ 	.word	0x00000000
	.align		4
        /*001c*/ 	.word	0xfffffffc


//--------------------- .text._Z10add_matrixPfS_S_i --------------------------
	.section	.text._Z10add_matrixPfS_S_i,"ax",@progbits
	.align	128
        .global         _Z10add_matrixPfS_S_i
        .type           _Z10add_matrixPfS_S_i,@function
        .size           _Z10add_matrixPfS_S_i,(.L_x_1 - _Z10add_matrixPfS_S_i)
        .other          _Z10add_matrixPfS_S_i,@"STO_CUDA_ENTRY STV_DEFAULT"
_Z10add_matrixPfS_S_i:
.text._Z10add_matrixPfS_S_i:
[----:B------:R-:W-:Y:S01]  /*0000*/  LDC R1, c[0x0][0x37c] ;  /* 0x0000df00ff017b82 */ /* 0x000fe20000000800 */
[----:B------:R-:W0:Y:S07]  /*0010*/  S2R R3, SR_TID.X ;  /* 0x0000000000037919 */ /* 0x000e2e0000002100 */
[----:B------:R-:W0:Y:S01]  /*0020*/  S2UR UR4, SR_CTAID.X ;  /* 0x00000000000479c3 */ /* 0x000e220000002500 */
[----:B------:R-:W1:Y:S01]  /*0030*/  LDCU UR6, c[0x0][0x398] ;  /* 0x00007300ff0677ac */ /* 0x000e620008000800 */
[----:B------:R-:W2:Y:S06]  /*0040*/  S2R R5, SR_TID.Y ;  /* 0x0000000000057919 */ /* 0x000eac0000002200 */
[----:B------:R-:W0:Y:S08]  /*0050*/  LDC R0, c[0x0][0x360] ;  /* 0x0000d800ff007b82 */ /* 0x000e300000000800 */
[----:B------:R-:W2:Y:S08]  /*0060*/  S2UR UR5, SR_CTAID.Y ;  /* 0x00000000000579c3 */ /* 0x000eb00000002600 */
[----:B------:R-:W2:Y:S01]  /*0070*/  LDC R2, c[0x0][0x364] ;  /* 0x0000d900ff027b82 */ /* 0x000ea20000000800 */
[----:B0-----:R-:W-:-:S02]  /*0080*/  IMAD R0, R0, UR4, R3 ;  /* 0x0000000400007c24 */ /* 0x001fc4000f8e0203 */
[----:B--2---:R-:W-:-:S04]  /*0090*/  IMAD R3, R2, UR5, R5 ;  /* 0x0000000502037c24 */ /* 0x004fc8000f8e0205 */
[----:B-1----:R-:W-:Y:S01]  /*00a0*/  IMAD R9, R3, UR6, R0 ;  /* 0x0000000603097c24 */ /* 0x002fe2000f8e0200 */
[----:B------:R-:W-:-:S04]  /*00b0*/  VIMNMX R2, PT, PT, R0, R3, !PT ;  /* 0x0000000300027248 */ /* 0x000fc80007fe0100 */
[----:B------:R-:W-:-:S13]  /*00c0*/  ISETP.GE.AND P0, PT, R2, UR6, PT ;  /* 0x0000000602007c0c */ /* 0x000fda000bf06270 */
[----:B------:R-:W-:Y:S05]  /*00d0*/  @P0 EXIT ;  /* 0x000000000000094d */ /* 0x000fea0003800000 */
[----:B------:R-:W0:Y:S01]  /*00e0*/  LDC.64 R2, c[0x0][0x380] ;  /* 0x0000e000ff027b82 */ /* 0x000e220000000a00 */
[----:B------:R-:W1:Y:S07]  /*00f0*/  LDCU.64 UR4, c[0x0][0x358] ;  /* 0x00006b00ff0477ac */ /* 0x000e6e0008000a00 */
[----:B------:R-:W2:Y:S08]  /*0100*/  LDC.64 R4, c[0x0][0x388] ;  /* 0x0000e200ff047b82 */ /* 0x000eb00000000a00 */
[----:B------:R-:W3:Y:S01]  /*0110*/  LDC.64 R6, c[0x0][0x390] ;  /* 0x0000e400ff067b82 */ /* 0x000ee20000000a00 */
[----:B0-----:R-:W-:-:S06]  /*0120*/  IMAD.WIDE R2, R9, 0x4, R2 ;  /* 0x0000000409027825 */ /* 0x001fcc00078e0202 */
[----:B-1----:R-:W4:Y:S01]  /*0130*/  LDG.E R2, desc[UR4][R2.64] ;  /* 0x0000000402027981 */ /* 0x002f22000c1e1900 */
[----:B--2---:R-:W-:-:S06]  /*0140*/  IMAD.WIDE R4, R9, 0x4, R4 ;  /* 0x0000000409047825 */ /* 0x004fcc00078e0204 */
[----:B------:R-:W4:Y:S01]  /*0150*/  LDG.E R5, desc[UR4][R4.64] ;  /* 0x0000000404057981 */ /* 0x000f22000c1e1900 */
[----:B---3--:R-:W-:-:S04]  /*0160*/  IMAD.WIDE R6, R9, 0x4, R6 ;  /* 0x0000000409067825 */ /* 0x008fc800078e0206 */
[----:B----4-:R-:W-:-:S05]  /*0170*/  FADD R9, R2, R5 ;  /* 0x0000000502097221 */ /* 0x010fca0000000000 */
[----:B------:R-:W-:Y:S01]  /*0180*/  STG.E desc[UR4][R6.64], R9 ;  /* 0x0000000906007986 */ /* 0x000fe2000c101904 */
[----:B------:R-:W-:Y:S05]  /*0190*/  EXIT ;  /* 0x000000000000794d */ /* 0x000fea0003800000 */
.L_x_0:
[----:B------:R-:W-:-:S00]  /*01a0*/  BRA `(.L_x_0) ;  /* 0xfffffffc00fc7947 */ /* 0x000fc0000383ffff */
[----:B------:R-:W-:-:S00]  /*01b0*/  NOP ;  /* 0x0000000000007918 */ /* 0x000fc00000000000 */
        /* <DEDUP_REMOVED lines=12> */
.L_x_1:


//--------------------- .nv.shared.reserved.0     --------------------------
	.section	.nv.shared.reserved.0,"aw",@nobits
	.weak		__nv_reservedSMEM_offset_0_alias
	.size		__nv_reservedSMEM_offset_0_alias, 0, 64
	.other		__nv_reservedSMEM_offset_0_alias,@"STO_CUDA_RESERVED_SHARED STV_DEFAULT"
__nv_reservedSMEM_offset_0_alias:
	.zero		0
	.zero		64


//--------------------- .nv.constant0._Z10add_matrixPfS_S_i --------------------------
	.section	.nv.constant0._Z10add_matrixPfS_S_i,"a",@progbits
	.sectionflags	@""
	.align	4
.nv.constant0._Z10add_matrixPfS_S_i:
	.zero		924


//--------------------- SYMBOLS --------------------------

	.type		.nv.reservedSmem.offset0,@object
	.size		.nv.reservedSmem.offset0,0x4
